//
// Generated by NVIDIA NVVM Compiler
//
// Compiler Build ID: CL-36424714
// Cuda compilation tools, release 13.0, V13.0.88
// Based on NVVM 20.0.0
//

.version 9.0
.target sm_100
.address_size 64

	// .globl	_Z13matrix_squareiPiS_

.visible .entry _Z13matrix_squareiPiS_(
	.param .u32 _Z13matrix_squareiPiS__param_0,
	.param .u64 .ptr .align 1 _Z13matrix_squareiPiS__param_1,
	.param .u64 .ptr .align 1 _Z13matrix_squareiPiS__param_2
)
{
	.reg .pred 	%p<10>;
	.reg .b32 	%r<119>;
	.reg .b64 	%rd<63>;

	ld.param.u32 	%r43, [_Z13matrix_squareiPiS__param_0];
	ld.param.u64 	%rd10, [_Z13matrix_squareiPiS__param_1];
	ld.param.u64 	%rd11, [_Z13matrix_squareiPiS__param_2];
	cvta.to.global.u64 	%rd1, %rd11;
	cvta.to.global.u64 	%rd12, %rd10;
	mov.u32 	%r44, %ctaid.x;
	mov.u32 	%r1, %tid.x;
	mul.lo.s32 	%r2, %r43, %r44;
	add.s32 	%r45, %r2, %r1;
	mul.wide.s32 	%rd13, %r45, 4;
	add.s64 	%rd2, %rd12, %rd13;
	mov.b32 	%r46, 0;
	st.global.u32 	[%rd2], %r46;
	setp.lt.s32 	%p1, %r43, 1;
	@%p1 bra 	$L__BB0_12;
	and.b32  	%r3, %r43, 7;
	setp.lt.u32 	%p2, %r43, 8;
	mov.b32 	%r113, 0;
	mov.u32 	%r116, %r113;
	@%p2 bra 	$L__BB0_4;
	and.b32  	%r116, %r43, 2147483640;
	neg.s32 	%r111, %r116;
	add.s32 	%r110, %r1, %r43;
	shl.b32 	%r7, %r43, 3;
	shl.b32 	%r49, %r43, 1;
	add.s32 	%r109, %r1, %r49;
	mad.lo.s32 	%r108, %r43, 3, %r1;
	shl.b32 	%r50, %r43, 2;
	add.s32 	%r107, %r1, %r50;
	mad.lo.s32 	%r106, %r43, 5, %r1;
	mad.lo.s32 	%r105, %r43, 6, %r1;
	mad.lo.s32 	%r104, %r43, 7, %r1;
	mul.wide.u32 	%rd14, %r1, 4;
	add.s64 	%rd62, %rd1, %rd14;
	mul.wide.u32 	%rd4, %r7, 4;
	mul.wide.u32 	%rd15, %r2, 4;
	add.s64 	%rd16, %rd15, %rd1;
	add.s64 	%rd61, %rd16, 16;
	mov.b32 	%r113, 0;
$L__BB0_3:
	.pragma "nounroll";
	ld.global.u32 	%r51, [%rd61+-16];
	ld.global.u32 	%r52, [%rd62];
	mad.lo.s32 	%r53, %r52, %r51, %r113;
	st.global.u32 	[%rd2], %r53;
	ld.global.u32 	%r54, [%rd61+-12];
	mul.wide.u32 	%rd17, %r110, 4;
	add.s64 	%rd18, %rd1, %rd17;
	ld.global.u32 	%r55, [%rd18];
	mad.lo.s32 	%r56, %r55, %r54, %r53;
	st.global.u32 	[%rd2], %r56;
	ld.global.u32 	%r57, [%rd61+-8];
	mul.wide.u32 	%rd19, %r109, 4;
	add.s64 	%rd20, %rd1, %rd19;
	ld.global.u32 	%r58, [%rd20];
	mad.lo.s32 	%r59, %r58, %r57, %r56;
	st.global.u32 	[%rd2], %r59;
	ld.global.u32 	%r60, [%rd61+-4];
	mul.wide.u32 	%rd21, %r108, 4;
	add.s64 	%rd22, %rd1, %rd21;
	ld.global.u32 	%r61, [%rd22];
	mad.lo.s32 	%r62, %r61, %r60, %r59;
	st.global.u32 	[%rd2], %r62;
	ld.global.u32 	%r63, [%rd61];
	mul.wide.u32 	%rd23, %r107, 4;
	add.s64 	%rd24, %rd1, %rd23;
	ld.global.u32 	%r64, [%rd24];
	mad.lo.s32 	%r65, %r64, %r63, %r62;
	st.global.u32 	[%rd2], %r65;
	ld.global.u32 	%r66, [%rd61+4];
	mul.wide.u32 	%rd25, %r106, 4;
	add.s64 	%rd26, %rd1, %rd25;
	ld.global.u32 	%r67, [%rd26];
	mad.lo.s32 	%r68, %r67, %r66, %r65;
	st.global.u32 	[%rd2], %r68;
	ld.global.u32 	%r69, [%rd61+8];
	mul.wide.u32 	%rd27, %r105, 4;
	add.s64 	%rd28, %rd1, %rd27;
	ld.global.u32 	%r70, [%rd28];
	mad.lo.s32 	%r71, %r70, %r69, %r68;
	st.global.u32 	[%rd2], %r71;
	ld.global.u32 	%r72, [%rd61+12];
	mul.wide.u32 	%rd29, %r104, 4;
	add.s64 	%rd30, %rd1, %rd29;
	ld.global.u32 	%r73, [%rd30];
	mad.lo.s32 	%r113, %r73, %r72, %r71;
	st.global.u32 	[%rd2], %r113;
	add.s32 	%r111, %r111, 8;
	add.s32 	%r110, %r110, %r7;
	add.s32 	%r109, %r109, %r7;
	add.s32 	%r108, %r108, %r7;
	add.s32 	%r107, %r107, %r7;
	add.s32 	%r106, %r106, %r7;
	add.s32 	%r105, %r105, %r7;
	add.s32 	%r104, %r104, %r7;
	add.s64 	%rd62, %rd62, %rd4;
	add.s64 	%rd61, %rd61, 32;
	setp.ne.s32 	%p3, %r111, 0;
	@%p3 bra 	$L__BB0_3;
$L__BB0_4:
	setp.eq.s32 	%p4, %r3, 0;
	@%p4 bra 	$L__BB0_12;
	and.b32  	%r34, %r43, 3;
	setp.lt.u32 	%p5, %r3, 4;
	@%p5 bra 	$L__BB0_7;
	add.s32 	%r74, %r116, %r2;
	mul.wide.u32 	%rd31, %r74, 4;
	add.s64 	%rd32, %rd1, %rd31;
	ld.global.u32 	%r75, [%rd32];
	mad.lo.s32 	%r76, %r116, %r43, %r1;
	mul.wide.u32 	%rd33, %r76, 4;
	add.s64 	%rd34, %rd1, %rd33;
	ld.global.u32 	%r77, [%rd34];
	mad.lo.s32 	%r78, %r77, %r75, %r113;
	st.global.u32 	[%rd2], %r78;
	cvt.u64.u32 	%rd35, %r2;
	cvt.u64.u32 	%rd36, %r116;
	add.s64 	%rd37, %rd36, %rd35;
	shl.b64 	%rd38, %rd37, 2;
	add.s64 	%rd39, %rd1, %rd38;
	ld.global.u32 	%r79, [%rd39+4];
	add.s32 	%r80, %r76, %r43;
	mul.wide.u32 	%rd40, %r80, 4;
	add.s64 	%rd41, %rd1, %rd40;
	ld.global.u32 	%r81, [%rd41];
	mad.lo.s32 	%r82, %r81, %r79, %r78;
	st.global.u32 	[%rd2], %r82;
	ld.global.u32 	%r83, [%rd39+8];
	add.s32 	%r84, %r80, %r43;
	mul.wide.u32 	%rd42, %r84, 4;
	add.s64 	%rd43, %rd1, %rd42;
	ld.global.u32 	%r85, [%rd43];
	mad.lo.s32 	%r86, %r85, %r83, %r82;
	st.global.u32 	[%rd2], %r86;
	ld.global.u32 	%r87, [%rd39+12];
	add.s32 	%r88, %r84, %r43;
	mul.wide.u32 	%rd44, %r88, 4;
	add.s64 	%rd45, %rd1, %rd44;
	ld.global.u32 	%r89, [%rd45];
	mad.lo.s32 	%r113, %r89, %r87, %r86;
	st.global.u32 	[%rd2], %r113;
	add.s32 	%r116, %r116, 4;
$L__BB0_7:
	setp.eq.s32 	%p6, %r34, 0;
	@%p6 bra 	$L__BB0_12;
	setp.eq.s32 	%p7, %r34, 1;
	@%p7 bra 	$L__BB0_10;
	add.s32 	%r90, %r116, %r2;
	mul.wide.u32 	%rd46, %r90, 4;
	add.s64 	%rd47, %rd1, %rd46;
	ld.global.u32 	%r91, [%rd47];
	mad.lo.s32 	%r92, %r116, %r43, %r1;
	mul.wide.u32 	%rd48, %r92, 4;
	add.s64 	%rd49, %rd1, %rd48;
	ld.global.u32 	%r93, [%rd49];
	mad.lo.s32 	%r94, %r93, %r91, %r113;
	st.global.u32 	[%rd2], %r94;
	cvt.u64.u32 	%rd50, %r2;
	cvt.u64.u32 	%rd51, %r116;
	add.s64 	%rd52, %rd51, %rd50;
	shl.b64 	%rd53, %rd52, 2;
	add.s64 	%rd54, %rd1, %rd53;
	ld.global.u32 	%r95, [%rd54+4];
	add.s32 	%r96, %r92, %r43;
	mul.wide.u32 	%rd55, %r96, 4;
	add.s64 	%rd56, %rd1, %rd55;
	ld.global.u32 	%r97, [%rd56];
	mad.lo.s32 	%r113, %r97, %r95, %r94;
	st.global.u32 	[%rd2], %r113;
	add.s32 	%r116, %r116, 2;
$L__BB0_10:
	and.b32  	%r98, %r43, 1;
	setp.eq.b32 	%p8, %r98, 1;
	not.pred 	%p9, %p8;
	@%p9 bra 	$L__BB0_12;
	add.s32 	%r99, %r116, %r2;
	mul.wide.u32 	%rd57, %r99, 4;
	add.s64 	%rd58, %rd1, %rd57;
	ld.global.u32 	%r100, [%rd58];
	mad.lo.s32 	%r101, %r116, %r43, %r1;
	mul.wide.u32 	%rd59, %r101, 4;
	add.s64 	%rd60, %rd1, %rd59;
	ld.global.u32 	%r102, [%rd60];
	mad.lo.s32 	%r103, %r102, %r100, %r113;
	st.global.u32 	[%rd2], %r103;
$L__BB0_12:
	ret;

}


// ===== COMPILED SASS (sm_100) =====

	.target	sm_100

	.elftype	@"ET_EXEC"


//--------------------- .note.nv.tkinfo           --------------------------
	.section	.note.nv.tkinfo,"",@"SHT_NOTE"
	.sectionflags	@"SHF_NOTE_NV_TKINFO"
	.tkinfo
        /*0018*/ 	.word	0x00000002
        /*0030*/ 	.string	""
        /*0030*/ 	.string	"ptxas"
        /*0030*/ 	.string	"Cuda compilation tools, release 13.0, V13.0.88"
        /*0030*/ 	.string	"Build cuda_13.0.r13.0/compiler.36424714_0"
        /*0030*/ 	.string	"-arch sm_100 -m 64 "



//--------------------- .note.nv.cuinfo           --------------------------
	.section	.note.nv.cuinfo,"",@"SHT_NOTE"
	.sectionflags	@"SHF_NOTE_NV_CUINFO"
        /*0018*/ 	.short	0x0002
        /*001a*/ 	.short	0x0064
        /*001c*/ 	.short	0x0082
	.zero		2


//--------------------- .nv.info                  --------------------------
	.section	.nv.info,"",@"SHT_CUDA_INFO"
	.align	4


	//----- nvinfo : EIATTR_REGCOUNT
	.align		4
        /*0000*/ 	.byte	0x04, 0x2f
        /*0002*/ 	.short	(.L_1 - .L_0)
	.align		4
.L_0:
        /*0004*/ 	.word	index@(_Z13matrix_squareiPiS_)
        /*0008*/ 	.word	0x00000020


	//----- nvinfo : EIATTR_FRAME_SIZE
	.align		4
.L_1:
        /*000c*/ 	.byte	0x04, 0x11
        /*000e*/ 	.short	(.L_3 - .L_2)
	.align		4
.L_2:
        /*0010*/ 	.word	index@(_Z13matrix_squareiPiS_)
        /*0014*/ 	.word	0x00000000


	//----- nvinfo : EIATTR_MIN_STACK_SIZE
	.align		4
.L_3:
        /*0018*/ 	.byte	0x04, 0x12
        /*001a*/ 	.short	(.L_5 - .L_4)
	.align		4
.L_4:
        /*001c*/ 	.word	index@(_Z13matrix_squareiPiS_)
        /*0020*/ 	.word	0x00000000
.L_5:


//--------------------- .nv.compat                --------------------------
	.section	.nv.compat,"",@"SHT_CUDA_COMPAT_INFO"
	.align	4
        /*0000*/ 	.byte	0x02, 0x09, 0x00, 0x00, 0x02, 0x02, 0x01, 0x00, 0x02, 0x05, 0x05, 0x00, 0x03, 0x07, 0x01, 0x01
        /*0010*/ 	.byte	0x02, 0x03, 0x00, 0x00, 0x02, 0x06, 0x01, 0x00, 0x04, 0x0b, 0x08, 0x00, 0x09, 0x00, 0x00, 0x00
        /*0020*/ 	.byte	0x00, 0x00, 0x00, 0x00


//--------------------- .nv.info._Z13matrix_squareiPiS_ --------------------------
	.section	.nv.info._Z13matrix_squareiPiS_,"",@"SHT_CUDA_INFO"
	.sectionflags	@""
	.align	4


	//----- nvinfo : EIATTR_CUDA_API_VERSION
	.align		4
        /*0000*/ 	.byte	0x04, 0x37
        /*0002*/ 	.short	(.L_7 - .L_6)
.L_6:
        /*0004*/ 	.word	0x00000082


	//----- nvinfo : EIATTR_KPARAM_INFO
	.align		4
.L_7:
        /*0008*/ 	.byte	0x04, 0x17
        /*000a*/ 	.short	(.L_9 - .L_8)
.L_8:
        /*000c*/ 	.word	0x00000000
        /*0010*/ 	.short	0x0002
        /*0012*/ 	.short	0x0010
        /*0014*/ 	.byte	0x00, 0xf5, 0x21, 0x00


	//----- nvinfo : EIATTR_KPARAM_INFO
	.align		4
.L_9:
        /*0018*/ 	.byte	0x04, 0x17
        /*001a*/ 	.short	(.L_11 - .L_10)
.L_10:
        /*001c*/ 	.word	0x00000000
        /*0020*/ 	.short	0x0001
        /*0022*/ 	.short	0x0008
        /*0024*/ 	.byte	0x00, 0xf5, 0x21, 0x00


	//----- nvinfo : EIATTR_KPARAM_INFO
	.align		4
.L_11:
        /*0028*/ 	.byte	0x04, 0x17
        /*002a*/ 	.short	(.L_13 - .L_12)
.L_12:
        /*002c*/ 	.word	0x00000000
        /*0030*/ 	.short	0x0000
        /*0032*/ 	.short	0x0000
        /*0034*/ 	.byte	0x00, 0xf0, 0x11, 0x00


	//----- nvinfo : EIATTR_SPARSE_MMA_MASK
	.align		4
.L_13:
        /*0038*/ 	.byte	0x03, 0x50
        /*003a*/ 	.short	0x0000


	//----- nvinfo : EIATTR_MAXREG_COUNT
	.align		4
        /*003c*/ 	.byte	0x03, 0x1b
        /*003e*/ 	.short	0x00ff


	//----- nvinfo : EIATTR_MERCURY_ISA_VERSION
	.align		4
        /*0040*/ 	.byte	0x03, 0x5f
        /*0042*/ 	.short	0x0101


	//----- nvinfo : EIATTR_VRC_CTA_INIT_COUNT
	.align		4
        /*0044*/ 	.byte	0x02, 0x4a
	.zero		1
	.zero		1


	//----- nvinfo : EIATTR_EXIT_INSTR_OFFSETS
	.align		4
        /*0048*/ 	.byte	0x04, 0x1c
        /*004a*/ 	.short	(.L_15 - .L_14)


	//   ....[0]....
.L_14:
        /*004c*/ 	.word	0x000000b0


	//   ....[1]....
        /*0050*/ 	.word	0x00000580


	//   ....[2]....
        /*0054*/ 	.word	0x000007e0


	//   ....[3]....
        /*0058*/ 	.word	0x00000980


	//   ....[4]....
        /*005c*/ 	.word	0x00000a20


	//----- nvinfo : EIATTR_CBANK_PARAM_SIZE
	.align		4
.L_15:
        /*0060*/ 	.byte	0x03, 0x19
        /*0062*/ 	.short	0x0018


	//----- nvinfo : EIATTR_PARAM_CBANK
	.align		4
        /*0064*/ 	.byte	0x04, 0x0a
        /*0066*/ 	.short	(.L_17 - .L_16)
	.align		4
.L_16:
        /*0068*/ 	.word	index@(.nv.constant0._Z13matrix_squareiPiS_)
        /*006c*/ 	.short	0x0380
        /*006e*/ 	.short	0x0018


	//----- nvinfo : EIATTR_SW_WAR
	.align		4
.L_17:
        /*0070*/ 	.byte	0x04, 0x36
        /*0072*/ 	.short	(.L_19 - .L_18)
.L_18:
        /*0074*/ 	.word	0x00000008
.L_19:


//--------------------- .nv.callgraph             --------------------------
	.section	.nv.callgraph,"",@"SHT_CUDA_CALLGRAPH"
	.align	4
	.sectionentsize	8
	.align		4
        /*0000*/ 	.word	0x00000000
	.align		4
        /*0004*/ 	.word	0xffffffff
	.align		4
        /*0008*/ 	.word	0x00000000
	.align		4
        /*000c*/ 	.word	0xfffffffe
	.align		4
        /*0010*/ 	.word	0x00000000
	.align		4
        /*0014*/ 	.word	0xfffffffd
	.align		4
        /*0018*/ 	.word	0x00000000
	.align		4
        /*001c*/ 	.word	0xfffffffc


//--------------------- .text._Z13matrix_squareiPiS_ --------------------------
	.section	.text._Z13matrix_squareiPiS_,"ax",@progbits
	.align	128
        .global         _Z13matrix_squareiPiS_
        .type           _Z13matrix_squareiPiS_,@function
        .size           _Z13matrix_squareiPiS_,(.L_x_5 - _Z13matrix_squareiPiS_)
        .other          _Z13matrix_squareiPiS_,@"STO_CUDA_ENTRY STV_DEFAULT"
_Z13matrix_squareiPiS_:
.text._Z13matrix_squareiPiS_:
[----:B------:R-:W-:Y:S01]  /*0000*/  LDC R1, c[0x0][0x37c] ;  /* 0x0000df00ff017b82 */ /* 0x000fe20000000800 */
[----:B------:R-:W0:Y:S07]  /*0010*/  S2R R0, SR_TID.X ;  /* 0x0000000000007919 */ /* 0x000e2e0000002100 */
[----:B------:R-:W1:Y:S01]  /*0020*/  S2UR UR6, SR_CTAID.X ;  /* 0x00000000000679c3 */ /* 0x000e620000002500 */
[----:B------:R-:W2:Y:S07]  /*0030*/  LDCU.64 UR4, c[0x0][0x358] ;  /* 0x00006b00ff0477ac */ /* 0x000eae0008000a00 */
[----:B------:R-:W1:Y:S08]  /*0040*/  LDC R3, c[0x0][0x380] ;  /* 0x0000e000ff037b82 */ /* 0x000e700000000800 */
[----:B------:R-:W3:Y:S01]  /*0050*/  LDC.64 R10, c[0x0][0x388] ;  /* 0x0000e200ff0a7b82 */ /* 0x000ee20000000a00 */
[C---:B-1----:R-:W-:Y:S01]  /*0060*/  IMAD R5, R3.reuse, UR6, RZ ;  /* 0x0000000603057c24 */ /* 0x042fe2000f8e02ff */
[----:B------:R-:W-:-:S04]  /*0070*/  ISETP.GE.AND P0, PT, R3, 0x1, PT ;  /* 0x000000010300780c */ /* 0x000fc80003f06270 */
[----:B0-----:R-:W-:-:S05]  /*0080*/  IADD3 R7, PT, PT, R5, R0, RZ ;  /* 0x0000000005077210 */ /* 0x001fca0007ffe0ff */
[----:B---3--:R-:W-:-:S05]  /*0090*/  IMAD.WIDE R10, R7, 0x4, R10 ;  /* 0x00000004070a7825 */ /* 0x008fca00078e020a */
[----:B--2---:R0:W-:Y:S01]  /*00a0*/  STG.E desc[UR4][R10.64], RZ ;  /* 0x000000ff0a007986 */ /* 0x0041e2000c101904 */
[----:B------:R-:W-:Y:S05]  /*00b0*/  @!P0 EXIT ;  /* 0x000000000000894d */ /* 0x000fea0003800000 */
[C---:B------:R-:W-:Y:S01]  /*00c0*/  ISETP.GE.U32.AND P1, PT, R3.reuse, 0x8, PT ;  /* 0x000000080300780c */ /* 0x040fe20003f26070 */
[----:B------:R-:W-:Y:S01]  /*00d0*/  HFMA2 R19, -RZ, RZ, 0, 0 ;  /* 0x00000000ff137431 */ /* 0x000fe200000001ff */
[----:B------:R-:W-:Y:S02]  /*00e0*/  LOP3.LUT R2, R3, 0x7, RZ, 0xc0, !PT ;  /* 0x0000000703027812 */ /* 0x000fe400078ec0ff */
[----:B------:R-:W-:Y:S02]  /*00f0*/  MOV R4, RZ ;  /* 0x000000ff00047202 */ /* 0x000fe40000000f00 */
[----:B------:R-:W-:-:S07]  /*0100*/  ISETP.NE.AND P0, PT, R2, RZ, PT ;  /* 0x000000ff0200720c */ /* 0x000fce0003f05270 */
[----:B------:R-:W-:Y:S06]  /*0110*/  @!P1 BRA `(.L_x_0) ;  /* 0x0000000400189947 */ /* 0x000fec0003800000 */
[----:B------:R-:W1:Y:S01]  /*0120*/  LDC.64 R14, c[0x0][0x390] ;  /* 0x0000e400ff0e7b82 */ /* 0x000e620000000a00 */
[C---:B------:R-:W-:Y:S01]  /*0130*/  LOP3.LUT R4, R3.reuse, 0x7ffffff8, RZ, 0xc0, !PT ;  /* 0x7ffffff803047812 */ /* 0x040fe200078ec0ff */
[C-C-:B------:R-:W-:Y:S01]  /*0140*/  IMAD R24, R3.reuse, 0x3, R0.reuse ;  /* 0x0000000303187824 */ /* 0x140fe200078e0200 */
[----:B------:R-:W-:Y:S01]  /*0150*/  IADD3 R8, PT, PT, R0, R3, RZ ;  /* 0x0000000300087210 */ /* 0x000fe20007ffe0ff */
[C-C-:B------:R-:W-:Y:S01]  /*0160*/  IMAD R25, R3.reuse, 0x4, R0.reuse ;  /* 0x0000000403197824 */ /* 0x140fe200078e0200 */
[C---:B------:R-:W-:Y:S01]  /*0170*/  SHF.L.U32 R9, R3.reuse, 0x3, RZ ;  /* 0x0000000303097819 */ /* 0x040fe200000006ff */
[C-C-:B------:R-:W-:Y:S01]  /*0180*/  IMAD R26, R3.reuse, 0x5, R0.reuse ;  /* 0x00000005031a7824 */ /* 0x140fe200078e0200 */
[----:B------:R-:W-:Y:S01]  /*0190*/  MOV R19, RZ ;  /* 0x000000ff00137202 */ /* 0x000fe20000000f00 */
[C-C-:B------:R-:W-:Y:S02]  /*01a0*/  IMAD R27, R3.reuse, 0x6, R0.reuse ;  /* 0x00000006031b7824 */ /* 0x140fe400078e0200 */
[----:B------:R-:W-:-:S02]  /*01b0*/  IMAD R28, R3, 0x7, R0 ;  /* 0x00000007031c7824 */ /* 0x000fc400078e0200 */
[----:B-1----:R-:W-:-:S04]  /*01c0*/  IMAD.WIDE.U32 R6, R5, 0x4, R14 ;  /* 0x0000000405067825 */ /* 0x002fc800078e000e */
[----:B------:R-:W-:Y:S01]  /*01d0*/  IMAD.WIDE.U32 R16, R0, 0x4, R14 ;  /* 0x0000000400107825 */ /* 0x000fe200078e000e */
[----:B------:R-:W-:Y:S02]  /*01e0*/  IADD3 R29, P1, PT, R6, 0x10, RZ ;  /* 0x00000010061d7810 */ /* 0x000fe40007f3e0ff */
[----:B------:R-:W-:Y:S02]  /*01f0*/  IADD3 R6, PT, PT, -R4, RZ, RZ ;  /* 0x000000ff04067210 */ /* 0x000fe40007ffe1ff */
[----:B------:R-:W-:Y:S02]  /*0200*/  IADD3.X R18, PT, PT, RZ, R7, RZ, P1, !PT ;  /* 0x00000007ff127210 */ /* 0x000fe40000ffe4ff */
[----:B------:R-:W-:-:S07]  /*0210*/  LEA R7, R3, R0, 0x1 ;  /* 0x0000000003077211 */ /* 0x000fce00078e08ff */
.L_x_1:
[----:B------:R-:W-:Y:S01]  /*0220*/  MOV R12, R29 ;  /* 0x0000001d000c7202 */ /* 0x000fe20000000f00 */
[----:B------:R-:W2:Y:S01]  /*0230*/  LDG.E R20, desc[UR4][R16.64] ;  /* 0x0000000410147981 */ /* 0x000ea2000c1e1900 */
[----:B------:R-:W-:-:S05]  /*0240*/  MOV R13, R18 ;  /* 0x00000012000d7202 */ /* 0x000fca0000000f00 */
[----:B------:R-:W2:Y:S01]  /*0250*/  LDG.E R18, desc[UR4][R12.64+-0x10] ;  /* 0xfffff0040c127981 */ /* 0x000ea2000c1e1900 */
[----:B------:R-:W-:-:S04]  /*0260*/  IMAD.WIDE.U32 R22, R8, 0x4, R14 ;  /* 0x0000000408167825 */ /* 0x000fc800078e000e */
[----:B--2---:R-:W-:-:S05]  /*0270*/  IMAD R29, R18, R20, R19 ;  /* 0x00000014121d7224 */ /* 0x004fca00078e0213 */
[----:B-1----:R1:W-:Y:S04]  /*0280*/  STG.E desc[UR4][R10.64], R29 ;  /* 0x0000001d0a007986 */ /* 0x0023e8000c101904 */
[----:B------:R-:W1:Y:S04]  /*0290*/  LDG.E R22, desc[UR4][R22.64] ;  /* 0x0000000416167981 */ /* 0x000e68000c1e1900 */
[----:B------:R-:W1:Y:S02]  /*02a0*/  LDG.E R18, desc[UR4][R12.64+-0xc] ;  /* 0xfffff4040c127981 */ /* 0x000e64000c1e1900 */
[----:B-1----:R-:W-:-:S02]  /*02b0*/  IMAD R29, R18, R22, R29 ;  /* 0x00000016121d7224 */ /* 0x002fc400078e021d */
[----:B------:R-:W-:-:S03]  /*02c0*/  IMAD.WIDE.U32 R18, R7, 0x4, R14 ;  /* 0x0000000407127825 */ /* 0x000fc600078e000e */
[----:B------:R1:W-:Y:S04]  /*02d0*/  STG.E desc[UR4][R10.64], R29 ;  /* 0x0000001d0a007986 */ /* 0x0003e8000c101904 */
[----:B------:R-:W2:Y:S04]  /*02e0*/  LDG.E R18, desc[UR4][R18.64] ;  /* 0x0000000412127981 */ /* 0x000ea8000c1e1900 */
[----:B------:R-:W2:Y:S02]  /*02f0*/  LDG.E R20, desc[UR4][R12.64+-0x8] ;  /* 0xfffff8040c147981 */ /* 0x000ea4000c1e1900 */
[----:B--2---:R-:W-:-:S02]  /*0300*/  IMAD R19, R20, R18, R29 ;  /* 0x0000001214137224 */ /* 0x004fc400078e021d */
[----:B------:R-:W-:-:S03]  /*0310*/  IMAD.WIDE.U32 R20, R24, 0x4, R14 ;  /* 0x0000000418147825 */ /* 0x000fc600078e000e */
[----:B------:R-:W-:Y:S04]  /*0320*/  STG.E desc[UR4][R10.64], R19 ;  /* 0x000000130a007986 */ /* 0x000fe8000c101904 */
[----:B------:R-:W1:Y:S04]  /*0330*/  LDG.E R20, desc[UR4][R20.64] ;  /* 0x0000000414147981 */ /* 0x000e68000c1e1900 */
[----:B------:R-:W1:Y:S02]  /*0340*/  LDG.E R22, desc[UR4][R12.64+-0x4] ;  /* 0xfffffc040c167981 */ /* 0x000e64000c1e1900 */
[----:B-1----:R-:W-:-:S02]  /*0350*/  IMAD R29, R22, R20, R19 ;  /* 0x00000014161d7224 */ /* 0x002fc400078e0213 */
[----:B------:R-:W-:-:S03]  /*0360*/  IMAD.WIDE.U32 R22, R25, 0x4, R14 ;  /* 0x0000000419167825 */ /* 0x000fc600078e000e */
[----:B------:R1:W-:Y:S04]  /*0370*/  STG.E desc[UR4][R10.64], R29 ;  /* 0x0000001d0a007986 */ /* 0x0003e8000c101904 */
        /* <DEDUP_REMOVED lines=9> */
[----:B------:R2:W-:Y:S04]  /*0410*/  STG.E desc[UR4][R10.64], R18 ;  /* 0x000000120a007986 */ /* 0x0005e8000c101904 */
[----:B------:R-:W3:Y:S04]  /*0420*/  LDG.E R20, desc[UR4][R20.64] ;  /* 0x0000000414147981 */ /* 0x000ee8000c1e1900 */
[----:B------:R-:W3:Y:S01]  /*0430*/  LDG.E R23, desc[UR4][R12.64+0x8] ;  /* 0x000008040c177981 */ /* 0x000ee2000c1e1900 */
[----:B-1----:R-:W-:Y:S02]  /*0440*/  IADD3 R29, P1, PT, R12, 0x20, RZ ;  /* 0x000000200c1d7810 */ /* 0x002fe40007f3e0ff */
[----:B------:R-:W-:Y:S01]  /*0450*/  IADD3 R6, PT, PT, R6, 0x8, RZ ;  /* 0x0000000806067810 */ /* 0x000fe20007ffe0ff */
[----:B---3--:R-:W-:-:S02]  /*0460*/  IMAD R21, R23, R20, R18 ;  /* 0x0000001417157224 */ /* 0x008fc400078e0212 */
[----:B------:R-:W-:-:S03]  /*0470*/  IMAD.WIDE.U32 R22, R28, 0x4, R14 ;  /* 0x000000041c167825 */ /* 0x000fc600078e000e */
[----:B------:R1:W-:Y:S04]  /*0480*/  STG.E desc[UR4][R10.64], R21 ;  /* 0x000000150a007986 */ /* 0x0003e8000c101904 */
[----:B------:R-:W3:Y:S04]  /*0490*/  LDG.E R22, desc[UR4][R22.64] ;  /* 0x0000000416167981 */ /* 0x000ee8000c1e1900 */
[----:B------:R-:W3:Y:S01]  /*04a0*/  LDG.E R19, desc[UR4][R12.64+0xc] ;  /* 0x00000c040c137981 */ /* 0x000ee2000c1e1900 */
[----:B--2---:R-:W-:Y:S01]  /*04b0*/  IMAD.X R18, RZ, RZ, R13, P1 ;  /* 0x000000ffff127224 */ /* 0x004fe200008e060d */
[----:B------:R-:W-:Y:S01]  /*04c0*/  ISETP.NE.AND P1, PT, R6, RZ, PT ;  /* 0x000000ff0600720c */ /* 0x000fe20003f25270 */
[C---:B------:R-:W-:Y:S01]  /*04d0*/  IMAD.IADD R27, R9.reuse, 0x1, R27 ;  /* 0x00000001091b7824 */ /* 0x040fe200078e021b */
[C---:B------:R-:W-:Y:S01]  /*04e0*/  IADD3 R8, PT, PT, R9.reuse, R8, RZ ;  /* 0x0000000809087210 */ /* 0x040fe20007ffe0ff */
[C---:B------:R-:W-:Y:S01]  /*04f0*/  IMAD.WIDE.U32 R16, R9.reuse, 0x4, R16 ;  /* 0x0000000409107825 */ /* 0x040fe200078e0010 */
[----:B------:R-:W-:-:S02]  /*0500*/  IADD3 R7, PT, PT, R9, R7, RZ ;  /* 0x0000000709077210 */ /* 0x000fc40007ffe0ff */
[C---:B------:R-:W-:Y:S02]  /*0510*/  IADD3 R24, PT, PT, R9.reuse, R24, RZ ;  /* 0x0000001809187210 */ /* 0x040fe40007ffe0ff */
[C---:B------:R-:W-:Y:S02]  /*0520*/  IADD3 R25, PT, PT, R9.reuse, R25, RZ ;  /* 0x0000001909197210 */ /* 0x040fe40007ffe0ff */
[C---:B------:R-:W-:Y:S02]  /*0530*/  IADD3 R26, PT, PT, R9.reuse, R26, RZ ;  /* 0x0000001a091a7210 */ /* 0x040fe40007ffe0ff */
[----:B------:R-:W-:Y:S01]  /*0540*/  IADD3 R28, PT, PT, R9, R28, RZ ;  /* 0x0000001c091c7210 */ /* 0x000fe20007ffe0ff */
[----:B---3--:R-:W-:-:S05]  /*0550*/  IMAD R19, R19, R22, R21 ;  /* 0x0000001613137224 */ /* 0x008fca00078e0215 */
[----:B------:R1:W-:Y:S01]  /*0560*/  STG.E desc[UR4][R10.64], R19 ;  /* 0x000000130a007986 */ /* 0x0003e2000c101904 */
[----:B------:R-:W-:Y:S05]  /*0570*/  @P1 BRA `(.L_x_1) ;  /* 0xfffffffc00281947 */ /* 0x000fea000383ffff */
.L_x_0:
[----:B------:R-:W-:Y:S05]  /*0580*/  @!P0 EXIT ;  /* 0x000000000000894d */ /* 0x000fea0003800000 */
[----:B------:R-:W-:Y:S02]  /*0590*/  ISETP.GE.U32.AND P1, PT, R2, 0x4, PT ;  /* 0x000000040200780c */ /* 0x000fe40003f26070 */
[----:B------:R-:W-:-:S04]  /*05a0*/  LOP3.LUT R18, R3, 0x3, RZ, 0xc0, !PT ;  /* 0x0000000303127812 */ /* 0x000fc800078ec0ff */
[----:B------:R-:W-:-:S07]  /*05b0*/  ISETP.NE.AND P0, PT, R18, RZ, PT ;  /* 0x000000ff1200720c */ /* 0x000fce0003f05270 */
[----:B------:R-:W-:Y:S06]  /*05c0*/  @!P1 BRA `(.L_x_2) ;  /* 0x0000000000849947 */ /* 0x000fec0003800000 */
[----:B------:R-:W2:Y:S01]  /*05d0*/  LDC.64 R6, c[0x0][0x390] ;  /* 0x0000e400ff067b82 */ /* 0x000ea20000000a00 */
[----:B------:R-:W-:Y:S01]  /*05e0*/  IADD3 R13, PT, PT, R5, R4, RZ ;  /* 0x00000004050d7210 */ /* 0x000fe20007ffe0ff */
[----:B------:R-:W-:-:S06]  /*05f0*/  IMAD R2, R4, R3, R0 ;  /* 0x0000000304027224 */ /* 0x000fcc00078e0200 */
[----:B------:R-:W3:Y:S01]  /*0600*/  LDC.64 R8, c[0x0][0x390] ;  /* 0x0000e400ff087b82 */ /* 0x000ee20000000a00 */
[----:B--2---:R-:W-:-:S04]  /*0610*/  IMAD.WIDE.U32 R12, R13, 0x4, R6 ;  /* 0x000000040d0c7825 */ /* 0x004fc800078e0006 */
[C---:B------:R-:W-:Y:S02]  /*0620*/  IMAD.WIDE.U32 R14, R2.reuse, 0x4, R6 ;  /* 0x00000004020e7825 */ /* 0x040fe400078e0006 */
[----:B------:R-:W1:Y:S04]  /*0630*/  LDG.E R12, desc[UR4][R12.64] ;  /* 0x000000040c0c7981 */ /* 0x000e68000c1e1900 */
[----:B------:R-:W1:Y:S01]  /*0640*/  LDG.E R14, desc[UR4][R14.64] ;  /* 0x000000040e0e7981 */ /* 0x000e62000c1e1900 */
[----:B------:R-:W-:Y:S02]  /*0650*/  IADD3 R16, P1, PT, R5, R4, RZ ;  /* 0x0000000405107210 */ /* 0x000fe40007f3e0ff */
[----:B------:R-:W-:Y:S02]  /*0660*/  IADD3 R20, PT, PT, R2, R3, RZ ;  /* 0x0000000302147210 */ /* 0x000fe40007ffe0ff */
[----:B------:R-:W-:-:S02]  /*0670*/  IADD3.X R17, PT, PT, RZ, RZ, RZ, P1, !PT ;  /* 0x000000ffff117210 */ /* 0x000fc40000ffe4ff */
[----:B---3--:R-:W-:-:S04]  /*0680*/  LEA R8, P1, R16, R8, 0x2 ;  /* 0x0000000810087211 */ /* 0x008fc800078210ff */
[----:B------:R-:W-:Y:S01]  /*0690*/  LEA.HI.X R9, R16, R9, R17, 0x2, P1 ;  /* 0x0000000910097211 */ /* 0x000fe200008f1411 */
[----:B------:R-:W-:-:S04]  /*06a0*/  IMAD.WIDE.U32 R16, R20, 0x4, R6 ;  /* 0x0000000414107825 */ /* 0x000fc800078e0006 */
[----:B-1----:R-:W-:-:S05]  /*06b0*/  IMAD R19, R12, R14, R19 ;  /* 0x0000000e0c137224 */ /* 0x002fca00078e0213 */
[----:B------:R1:W-:Y:S04]  /*06c0*/  STG.E desc[UR4][R10.64], R19 ;  /* 0x000000130a007986 */ /* 0x0003e8000c101904 */
[----:B------:R-:W2:Y:S04]  /*06d0*/  LDG.E R16, desc[UR4][R16.64] ;  /* 0x0000000410107981 */ /* 0x000ea8000c1e1900 */
[----:B------:R-:W2:Y:S01]  /*06e0*/  LDG.E R2, desc[UR4][R8.64+0x4] ;  /* 0x0000040408027981 */ /* 0x000ea2000c1e1900 */
[----:B------:R-:W-:-:S05]  /*06f0*/  IADD3 R20, PT, PT, R20, R3, RZ ;  /* 0x0000000314147210 */ /* 0x000fca0007ffe0ff */
[----:B------:R-:W-:-:S04]  /*0700*/  IMAD.WIDE.U32 R12, R20, 0x4, R6 ;  /* 0x00000004140c7825 */ /* 0x000fc800078e0006 */
[----:B--2---:R-:W-:-:S05]  /*0710*/  IMAD R15, R2, R16, R19 ;  /* 0x00000010020f7224 */ /* 0x004fca00078e0213 */
[----:B------:R2:W-:Y:S04]  /*0720*/  STG.E desc[UR4][R10.64], R15 ;  /* 0x0000000f0a007986 */ /* 0x0005e8000c101904 */
[----:B------:R-:W3:Y:S04]  /*0730*/  LDG.E R12, desc[UR4][R12.64] ;  /* 0x000000040c0c7981 */ /* 0x000ee8000c1e1900 */
[----:B------:R-:W3:Y:S01]  /*0740*/  LDG.E R2, desc[UR4][R8.64+0x8] ;  /* 0x0000080408027981 */ /* 0x000ee2000c1e1900 */
[----:B------:R-:W-:-:S04]  /*0750*/  IMAD.IADD R23, R20, 0x1, R3 ;  /* 0x0000000114177824 */ /* 0x000fc800078e0203 */
[----:B------:R-:W-:-:S04]  /*0760*/  IMAD.WIDE.U32 R6, R23, 0x4, R6 ;  /* 0x0000000417067825 */ /* 0x000fc800078e0006 */
[----:B---3--:R-:W-:-:S05]  /*0770*/  IMAD R21, R2, R12, R15 ;  /* 0x0000000c02157224 */ /* 0x008fca00078e020f */
[----:B------:R2:W-:Y:S04]  /*0780*/  STG.E desc[UR4][R10.64], R21 ;  /* 0x000000150a007986 */ /* 0x0005e8000c101904 */
[----:B------:R-:W1:Y:S04]  /*0790*/  LDG.E R2, desc[UR4][R8.64+0xc] ;  /* 0x00000c0408027981 */ /* 0x000e68000c1e1900 */
[----:B------:R-:W1:Y:S01]  /*07a0*/  LDG.E R6, desc[UR4][R6.64] ;  /* 0x0000000406067981 */ /* 0x000e62000c1e1900 */
[----:B------:R-:W-:Y:S01]  /*07b0*/  IADD3 R4, PT, PT, R4, 0x4, RZ ;  /* 0x0000000404047810 */ /* 0x000fe20007ffe0ff */
[----:B-1----:R-:W-:-:S05]  /*07c0*/  IMAD R19, R2, R6, R21 ;  /* 0x0000000602137224 */ /* 0x002fca00078e0215 */
[----:B------:R2:W-:Y:S02]  /*07d0*/  STG.E desc[UR4][R10.64], R19 ;  /* 0x000000130a007986 */ /* 0x0005e4000c101904 */
.L_x_2:
[----:B------:R-:W-:Y:S05]  /*07e0*/  @!P0 EXIT ;  /* 0x000000000000894d */ /* 0x000fea0003800000 */
[----:B------:R-:W-:Y:S02]  /*07f0*/  ISETP.NE.AND P1, PT, R18, 0x1, PT ;  /* 0x000000011200780c */ /* 0x000fe40003f25270 */
[----:B------:R-:W-:-:S04]  /*0800*/  LOP3.LUT R2, R3, 0x1, RZ, 0xc0, !PT ;  /* 0x0000000103027812 */ /* 0x000fc800078ec0ff */
[----:B------:R-:W-:-:S07]  /*0810*/  ISETP.NE.U32.AND P0, PT, R2, 0x1, PT ;  /* 0x000000010200780c */ /* 0x000fce0003f05070 */
[----:B------:R-:W-:Y:S06]  /*0820*/  @!P1 BRA `(.L_x_3) ;  /* 0x0000000000549947 */ /* 0x000fec0003800000 */
[----:B------:R-:W3:Y:S01]  /*0830*/  LDC.64 R6, c[0x0][0x390] ;  /* 0x0000e400ff067b82 */ /* 0x000ee20000000a00 */
[----:B------:R-:W-:Y:S01]  /*0840*/  IADD3 R13, PT, PT, R5, R4, RZ ;  /* 0x00000004050d7210 */ /* 0x000fe20007ffe0ff */
[----:B------:R-:W-:-:S06]  /*0850*/  IMAD R2, R4, R3, R0 ;  /* 0x0000000304027224 */ /* 0x000fcc00078e0200 */
[----:B------:R-:W4:Y:S01]  /*0860*/  LDC.64 R8, c[0x0][0x390] ;  /* 0x0000e400ff087b82 */ /* 0x000f220000000a00 */
[----:B---3--:R-:W-:-:S04]  /*0870*/  IMAD.WIDE.U32 R12, R13, 0x4, R6 ;  /* 0x000000040d0c7825 */ /* 0x008fc800078e0006 */
[C---:B--2---:R-:W-:Y:S02]  /*0880*/  IMAD.WIDE.U32 R14, R2.reuse, 0x4, R6 ;  /* 0x00000004020e7825 */ /* 0x044fe400078e0006 */
[----:B------:R-:W2:Y:S04]  /*0890*/  LDG.E R12, desc[UR4][R12.64] ;  /* 0x000000040c0c7981 */ /* 0x000ea8000c1e1900 */
[----:B------:R-:W2:Y:S01]  /*08a0*/  LDG.E R14, desc[UR4][R14.64] ;  /* 0x000000040e0e7981 */ /* 0x000ea2000c1e1900 */
[----:B------:R-:W-:Y:S02]  /*08b0*/  IADD3 R16, P1, PT, R5, R4, RZ ;  /* 0x0000000405107210 */ /* 0x000fe40007f3e0ff */
[----:B-1----:R-:W-:Y:S02]  /*08c0*/  IADD3 R21, PT, PT, R2, R3, RZ ;  /* 0x0000000302157210 */ /* 0x002fe40007ffe0ff */
[----:B------:R-:W-:-:S02]  /*08d0*/  IADD3.X R17, PT, PT, RZ, RZ, RZ, P1, !PT ;  /* 0x000000ffff117210 */ /* 0x000fc40000ffe4ff */
[----:B----4-:R-:W-:Y:S01]  /*08e0*/  LEA R8, P1, R16, R8, 0x2 ;  /* 0x0000000810087211 */ /* 0x010fe200078210ff */
[----:B------:R-:W-:-:S03]  /*08f0*/  IMAD.WIDE.U32 R6, R21, 0x4, R6 ;  /* 0x0000000415067825 */ /* 0x000fc600078e0006 */
[----:B------:R-:W-:Y:S01]  /*0900*/  LEA.HI.X R9, R16, R9, R17, 0x2, P1 ;  /* 0x0000000910097211 */ /* 0x000fe200008f1411 */
[----:B--2---:R-:W-:-:S05]  /*0910*/  IMAD R17, R12, R14, R19 ;  /* 0x0000000e0c117224 */ /* 0x004fca00078e0213 */
[----:B------:R3:W-:Y:S04]  /*0920*/  STG.E desc[UR4][R10.64], R17 ;  /* 0x000000110a007986 */ /* 0x0007e8000c101904 */
[----:B------:R-:W2:Y:S04]  /*0930*/  LDG.E R8, desc[UR4][R8.64+0x4] ;  /* 0x0000040408087981 */ /* 0x000ea8000c1e1900 */
[----:B------:R-:W2:Y:S01]  /*0940*/  LDG.E R6, desc[UR4][R6.64] ;  /* 0x0000000406067981 */ /* 0x000ea2000c1e1900 */
[----:B------:R-:W-:Y:S01]  /*0950*/  IADD3 R4, PT, PT, R4, 0x2, RZ ;  /* 0x0000000204047810 */ /* 0x000fe20007ffe0ff */
[----:B--2---:R-:W-:-:S05]  /*0960*/  IMAD R19, R8, R6, R17 ;  /* 0x0000000608137224 */ /* 0x004fca00078e0211 */
[----:B------:R3:W-:Y:S02]  /*0970*/  STG.E desc[UR4][R10.64], R19 ;  /* 0x000000130a007986 */ /* 0x0007e4000c101904 */
.L_x_3:
[----:B------:R-:W-:Y:S05]  /*0980*/  @P0 EXIT ;  /* 0x000000000000094d */ /* 0x000fea0003800000 */
[----:B------:R-:W4:Y:S01]  /*0990*/  LDC.64 R6, c[0x0][0x390] ;  /* 0x0000e400ff067b82 */ /* 0x000f220000000a00 */
[----:B------:R-:W-:Y:S01]  /*09a0*/  IADD3 R5, PT, PT, R5, R4, RZ ;  /* 0x0000000405057210 */ /* 0x000fe20007ffe0ff */
[----:B------:R-:W-:-:S04]  /*09b0*/  IMAD R9, R4, R3, R0 ;  /* 0x0000000304097224 */ /* 0x000fc800078e0200 */
[----:B----4-:R-:W-:-:S04]  /*09c0*/  IMAD.WIDE.U32 R2, R5, 0x4, R6 ;  /* 0x0000000405027825 */ /* 0x010fc800078e0006 */
[----:B------:R-:W-:Y:S02]  /*09d0*/  IMAD.WIDE.U32 R4, R9, 0x4, R6 ;  /* 0x0000000409047825 */ /* 0x000fe400078e0006 */
[----:B------:R-:W1:Y:S04]  /*09e0*/  LDG.E R2, desc[UR4][R2.64] ;  /* 0x0000000402027981 */ /* 0x000e68000c1e1900 */
[----:B------:R-:W1:Y:S02]  /*09f0*/  LDG.E R4, desc[UR4][R4.64] ;  /* 0x0000000404047981 */ /* 0x000e64000c1e1900 */
[----:B-123--:R-:W-:-:S05]  /*0a00*/  IMAD R19, R2, R4, R19 ;  /* 0x0000000402137224 */ /* 0x00efca00078e0213 */
[----:B------:R-:W-:Y:S01]  /*0a10*/  STG.E desc[UR4][R10.64], R19 ;  /* 0x000000130a007986 */ /* 0x000fe2000c101904 */
[----:B------:R-:W-:Y:S05]  /*0a20*/  EXIT ;  /* 0x000000000000794d */ /* 0x000fea0003800000 */
.L_x_4:
[----:B------:R-:W-:-:S00]  /*0a30*/  BRA `(.L_x_4) ;  /* 0xfffffffc00fc7947 */ /* 0x000fc0000383ffff */
[----:B------:R-:W-:-:S00]  /*0a40*/  NOP ;  /* 0x0000000000007918 */ /* 0x000fc00000000000 */
        /* <DEDUP_REMOVED lines=11> */
.L_x_5:


//--------------------- .nv.shared.reserved.0     --------------------------
	.section	.nv.shared.reserved.0,"aw",@nobits
	.weak		__nv_reservedSMEM_offset_0_alias
	.size		__nv_reservedSMEM_offset_0_alias, 0, 64
	.other		__nv_reservedSMEM_offset_0_alias,@"STO_CUDA_RESERVED_SHARED STV_DEFAULT"
__nv_reservedSMEM_offset_0_alias:
	.zero		0
	.zero		64


//--------------------- .nv.constant0._Z13matrix_squareiPiS_ --------------------------
	.section	.nv.constant0._Z13matrix_squareiPiS_,"a",@progbits
	.sectionflags	@""
	.align	4
.nv.constant0._Z13matrix_squareiPiS_:
	.zero		920


//--------------------- SYMBOLS --------------------------

	.type		.nv.reservedSmem.offset0,@object
	.size		.nv.reservedSmem.offset0,0x4
